//
// Generated by NVIDIA NVVM Compiler
//
// Compiler Build ID: CL-36424714
// Cuda compilation tools, release 13.0, V13.0.88
// Based on NVVM 20.0.0
//

.version 9.0
.target sm_100
.address_size 64

	// .globl	_Z15matrixMulKernelPfS_i
.const .align 4 .b8 d_B[64];
// _ZZ15matrixMulKernelPfS_iE6tile_A has been demoted

.visible .entry _Z15matrixMulKernelPfS_i(
	.param .u64 .ptr .align 1 _Z15matrixMulKernelPfS_i_param_0,
	.param .u64 .ptr .align 1 _Z15matrixMulKernelPfS_i_param_1,
	.param .u32 _Z15matrixMulKernelPfS_i_param_2
)
{
	.reg .pred 	%p<20>;
	.reg .b32 	%r<89>;
	.reg .b32 	%f<75>;
	.reg .b64 	%rd<42>;
	// demoted variable
	.shared .align 4 .b8 _ZZ15matrixMulKernelPfS_iE6tile_A[16];
	ld.param.u64 	%rd3, [_Z15matrixMulKernelPfS_i_param_0];
	ld.param.u64 	%rd2, [_Z15matrixMulKernelPfS_i_param_1];
	ld.param.u32 	%r46, [_Z15matrixMulKernelPfS_i_param_2];
	cvta.to.global.u64 	%rd1, %rd3;
	mov.u32 	%r47, %ctaid.y;
	mov.u32 	%r48, %ntid.y;
	mov.u32 	%r1, %tid.y;
	mad.lo.s32 	%r2, %r47, %r48, %r1;
	mov.u32 	%r49, %ctaid.x;
	mov.u32 	%r50, %ntid.x;
	mul.lo.s32 	%r3, %r49, %r50;
	mov.u32 	%r4, %tid.x;
	add.s32 	%r5, %r3, %r4;
	shr.u32 	%r51, %r46, 31;
	add.s32 	%r52, %r46, %r51;
	shr.s32 	%r6, %r52, 1;
	setp.lt.s32 	%p2, %r46, 2;
	mov.f32 	%f62, 0f00000000;
	@%p2 bra 	$L__BB0_27;
	setp.lt.u32 	%p3, %r2, %r46;
	shl.b32 	%r54, %r1, 3;
	mov.u32 	%r55, _ZZ15matrixMulKernelPfS_iE6tile_A;
	add.s32 	%r7, %r55, %r54;
	shl.b32 	%r56, %r4, 2;
	add.s32 	%r8, %r7, %r56;
	mul.lo.s32 	%r9, %r46, %r2;
	setp.lt.s32 	%p4, %r5, %r46;
	and.pred  	%p1, %p3, %p4;
	add.s32 	%r57, %r6, -1;
	and.b32  	%r10, %r6, 3;
	setp.lt.u32 	%p5, %r57, 3;
	mov.f32 	%f62, 0f00000000;
	mov.b32 	%r84, 0;
	@%p5 bra 	$L__BB0_20;
	and.b32  	%r84, %r6, 1073741820;
	neg.s32 	%r83, %r84;
	mad.lo.s32 	%r82, %r46, 6, %r5;
	shl.b32 	%r14, %r46, 3;
	shl.b32 	%r58, %r46, 2;
	add.s32 	%r81, %r5, %r58;
	shl.b32 	%r59, %r46, 1;
	add.s32 	%r80, %r5, %r59;
	add.s32 	%r77, %r4, %r9;
	mov.f32 	%f62, 0f00000000;
	not.pred 	%p7, %p1;
	mov.u64 	%rd7, d_B;
	mul.wide.u32 	%rd9, %r46, 4;
	mov.u32 	%r78, %r4;
	mov.u32 	%r79, %r5;
$L__BB0_3:
	max.u32 	%r60, %r2, %r78;
	setp.ge.u32 	%p6, %r60, %r46;
	mov.f32 	%f61, 0f00000000;
	@%p6 bra 	$L__BB0_5;
	mul.wide.u32 	%rd4, %r77, 4;
	add.s64 	%rd5, %rd1, %rd4;
	ld.global.f32 	%f61, [%rd5];
$L__BB0_5:
	st.shared.f32 	[%r8], %f61;
	bar.sync 	0;
	@%p7 bra 	$L__BB0_7;
	ld.shared.f32 	%f31, [%r7];
	mul.wide.s32 	%rd6, %r79, 4;
	add.s64 	%rd8, %rd7, %rd6;
	ld.const.f32 	%f32, [%rd8];
	fma.rn.f32 	%f33, %f31, %f32, %f62;
	ld.shared.f32 	%f34, [%r7+4];
	add.s64 	%rd10, %rd8, %rd9;
	ld.const.f32 	%f35, [%rd10];
	fma.rn.f32 	%f62, %f34, %f35, %f33;
$L__BB0_7:
	bar.sync 	0;
	add.s32 	%r61, %r78, 2;
	max.u32 	%r62, %r2, %r61;
	setp.ge.u32 	%p8, %r62, %r46;
	mov.f32 	%f63, 0f00000000;
	@%p8 bra 	$L__BB0_9;
	add.s32 	%r63, %r77, 2;
	mul.wide.u32 	%rd11, %r63, 4;
	add.s64 	%rd12, %rd1, %rd11;
	ld.global.f32 	%f63, [%rd12];
$L__BB0_9:
	st.shared.f32 	[%r8], %f63;
	bar.sync 	0;
	@%p7 bra 	$L__BB0_11;
	ld.shared.f32 	%f37, [%r7];
	mul.wide.s32 	%rd13, %r80, 4;
	add.s64 	%rd15, %rd7, %rd13;
	ld.const.f32 	%f38, [%rd15];
	fma.rn.f32 	%f39, %f37, %f38, %f62;
	ld.shared.f32 	%f40, [%r7+4];
	add.s64 	%rd17, %rd15, %rd9;
	ld.const.f32 	%f41, [%rd17];
	fma.rn.f32 	%f62, %f40, %f41, %f39;
$L__BB0_11:
	bar.sync 	0;
	add.s32 	%r64, %r78, 4;
	max.u32 	%r65, %r2, %r64;
	setp.ge.u32 	%p10, %r65, %r46;
	mov.f32 	%f65, 0f00000000;
	@%p10 bra 	$L__BB0_13;
	add.s32 	%r66, %r77, 4;
	mul.wide.u32 	%rd18, %r66, 4;
	add.s64 	%rd19, %rd1, %rd18;
	ld.global.f32 	%f65, [%rd19];
$L__BB0_13:
	st.shared.f32 	[%r8], %f65;
	bar.sync 	0;
	@%p7 bra 	$L__BB0_15;
	ld.shared.f32 	%f43, [%r7];
	mul.wide.s32 	%rd20, %r81, 4;
	add.s64 	%rd22, %rd7, %rd20;
	ld.const.f32 	%f44, [%rd22];
	fma.rn.f32 	%f45, %f43, %f44, %f62;
	ld.shared.f32 	%f46, [%r7+4];
	add.s64 	%rd24, %rd22, %rd9;
	ld.const.f32 	%f47, [%rd24];
	fma.rn.f32 	%f62, %f46, %f47, %f45;
$L__BB0_15:
	bar.sync 	0;
	add.s32 	%r67, %r78, 6;
	max.u32 	%r68, %r2, %r67;
	setp.ge.u32 	%p12, %r68, %r46;
	mov.f32 	%f67, 0f00000000;
	@%p12 bra 	$L__BB0_17;
	add.s32 	%r69, %r77, 6;
	mul.wide.u32 	%rd25, %r69, 4;
	add.s64 	%rd26, %rd1, %rd25;
	ld.global.f32 	%f67, [%rd26];
$L__BB0_17:
	st.shared.f32 	[%r8], %f67;
	bar.sync 	0;
	@%p7 bra 	$L__BB0_19;
	ld.shared.f32 	%f49, [%r7];
	mul.wide.s32 	%rd27, %r82, 4;
	add.s64 	%rd29, %rd7, %rd27;
	ld.const.f32 	%f50, [%rd29];
	fma.rn.f32 	%f51, %f49, %f50, %f62;
	ld.shared.f32 	%f52, [%r7+4];
	add.s64 	%rd31, %rd29, %rd9;
	ld.const.f32 	%f53, [%rd31];
	fma.rn.f32 	%f62, %f52, %f53, %f51;
$L__BB0_19:
	bar.sync 	0;
	add.s32 	%r83, %r83, 4;
	add.s32 	%r82, %r82, %r14;
	add.s32 	%r81, %r81, %r14;
	add.s32 	%r80, %r80, %r14;
	add.s32 	%r79, %r79, %r14;
	add.s32 	%r78, %r78, 8;
	add.s32 	%r77, %r77, 8;
	setp.ne.s32 	%p14, %r83, 0;
	@%p14 bra 	$L__BB0_3;
$L__BB0_20:
	setp.eq.s32 	%p15, %r10, 0;
	@%p15 bra 	$L__BB0_27;
	mul.lo.s32 	%r70, %r84, %r46;
	shl.b32 	%r71, %r70, 1;
	add.s32 	%r72, %r4, %r71;
	add.s32 	%r88, %r72, %r3;
	shl.b32 	%r34, %r46, 1;
	shl.b32 	%r73, %r84, 1;
	add.s32 	%r86, %r4, %r73;
	add.s32 	%r87, %r86, %r9;
	neg.s32 	%r85, %r10;
	not.pred 	%p17, %p1;
	mov.u64 	%rd35, d_B;
	mul.wide.u32 	%rd37, %r46, 4;
$L__BB0_22:
	.pragma "nounroll";
	max.u32 	%r74, %r2, %r86;
	setp.ge.u32 	%p16, %r74, %r46;
	mov.f32 	%f72, 0f00000000;
	@%p16 bra 	$L__BB0_24;
	mul.wide.u32 	%rd32, %r87, 4;
	add.s64 	%rd33, %rd1, %rd32;
	ld.global.f32 	%f72, [%rd33];
$L__BB0_24:
	st.shared.f32 	[%r8], %f72;
	bar.sync 	0;
	@%p17 bra 	$L__BB0_26;
	ld.shared.f32 	%f55, [%r7];
	mul.wide.s32 	%rd34, %r88, 4;
	add.s64 	%rd36, %rd35, %rd34;
	ld.const.f32 	%f56, [%rd36];
	fma.rn.f32 	%f57, %f55, %f56, %f62;
	ld.shared.f32 	%f58, [%r7+4];
	add.s64 	%rd38, %rd36, %rd37;
	ld.const.f32 	%f59, [%rd38];
	fma.rn.f32 	%f62, %f58, %f59, %f57;
$L__BB0_26:
	bar.sync 	0;
	add.s32 	%r88, %r88, %r34;
	add.s32 	%r87, %r87, 2;
	add.s32 	%r86, %r86, 2;
	add.s32 	%r85, %r85, 1;
	setp.ne.s32 	%p18, %r85, 0;
	@%p18 bra 	$L__BB0_22;
$L__BB0_27:
	max.s32 	%r75, %r2, %r5;
	setp.ge.s32 	%p19, %r75, %r46;
	@%p19 bra 	$L__BB0_29;
	mad.lo.s32 	%r76, %r46, %r2, %r5;
	cvta.to.global.u64 	%rd39, %rd2;
	mul.wide.s32 	%rd40, %r76, 4;
	add.s64 	%rd41, %rd39, %rd40;
	st.global.f32 	[%rd41], %f62;
$L__BB0_29:
	ret;

}


// ===== COMPILED SASS (sm_100) =====

	.target	sm_100

	.elftype	@"ET_EXEC"


//--------------------- .note.nv.tkinfo           --------------------------
	.section	.note.nv.tkinfo,"",@"SHT_NOTE"
	.sectionflags	@"SHF_NOTE_NV_TKINFO"
	.tkinfo
        /*0018*/ 	.word	0x00000002
        /*0030*/ 	.string	""
        /*0030*/ 	.string	"ptxas"
        /*0030*/ 	.string	"Cuda compilation tools, release 13.0, V13.0.88"
        /*0030*/ 	.string	"Build cuda_13.0.r13.0/compiler.36424714_0"
        /*0030*/ 	.string	"-arch sm_100 -m 64 "



//--------------------- .note.nv.cuinfo           --------------------------
	.section	.note.nv.cuinfo,"",@"SHT_NOTE"
	.sectionflags	@"SHF_NOTE_NV_CUINFO"
        /*0018*/ 	.short	0x0002
        /*001a*/ 	.short	0x0064
        /*001c*/ 	.short	0x0082
	.zero		2


//--------------------- .nv.info                  --------------------------
	.section	.nv.info,"",@"SHT_CUDA_INFO"
	.align	4


	//----- nvinfo : EIATTR_REGCOUNT
	.align		4
        /*0000*/ 	.byte	0x04, 0x2f
        /*0002*/ 	.short	(.L_2 - .L_1)
	.align		4
.L_1:
        /*0004*/ 	.word	index@(_Z15matrixMulKernelPfS_i)
        /*0008*/ 	.word	0x00000020


	//----- nvinfo : EIATTR_FRAME_SIZE
	.align		4
.L_2:
        /*000c*/ 	.byte	0x04, 0x11
        /*000e*/ 	.short	(.L_4 - .L_3)
	.align		4
.L_3:
        /*0010*/ 	.word	index@(_Z15matrixMulKernelPfS_i)
        /*0014*/ 	.word	0x00000000


	//----- nvinfo : EIATTR_MIN_STACK_SIZE
	.align		4
.L_4:
        /*0018*/ 	.byte	0x04, 0x12
        /*001a*/ 	.short	(.L_6 - .L_5)
	.align		4
.L_5:
        /*001c*/ 	.word	index@(_Z15matrixMulKernelPfS_i)
        /*0020*/ 	.word	0x00000000
.L_6:


//--------------------- .nv.compat                --------------------------
	.section	.nv.compat,"",@"SHT_CUDA_COMPAT_INFO"
	.align	4
        /*0000*/ 	.byte	0x02, 0x09, 0x00, 0x00, 0x02, 0x02, 0x01, 0x00, 0x02, 0x05, 0x05, 0x00, 0x03, 0x07, 0x01, 0x01
        /*0010*/ 	.byte	0x02, 0x03, 0x00, 0x00, 0x02, 0x06, 0x01, 0x00, 0x04, 0x0b, 0x08, 0x00, 0x09, 0x00, 0x00, 0x00
        /*0020*/ 	.byte	0x00, 0x00, 0x00, 0x00


//--------------------- .nv.info._Z15matrixMulKernelPfS_i --------------------------
	.section	.nv.info._Z15matrixMulKernelPfS_i,"",@"SHT_CUDA_INFO"
	.sectionflags	@""
	.align	4


	//----- nvinfo : EIATTR_CUDA_API_VERSION
	.align		4
        /*0000*/ 	.byte	0x04, 0x37
        /*0002*/ 	.short	(.L_8 - .L_7)
.L_7:
        /*0004*/ 	.word	0x00000082


	//----- nvinfo : EIATTR_KPARAM_INFO
	.align		4
.L_8:
        /*0008*/ 	.byte	0x04, 0x17
        /*000a*/ 	.short	(.L_10 - .L_9)
.L_9:
        /*000c*/ 	.word	0x00000000
        /*0010*/ 	.short	0x0002
        /*0012*/ 	.short	0x0010
        /*0014*/ 	.byte	0x00, 0xf0, 0x11, 0x00


	//----- nvinfo : EIATTR_KPARAM_INFO
	.align		4
.L_10:
        /*0018*/ 	.byte	0x04, 0x17
        /*001a*/ 	.short	(.L_12 - .L_11)
.L_11:
        /*001c*/ 	.word	0x00000000
        /*0020*/ 	.short	0x0001
        /*0022*/ 	.short	0x0008
        /*0024*/ 	.byte	0x00, 0xf5, 0x21, 0x00


	//----- nvinfo : EIATTR_KPARAM_INFO
	.align		4
.L_12:
        /*0028*/ 	.byte	0x04, 0x17
        /*002a*/ 	.short	(.L_14 - .L_13)
.L_13:
        /*002c*/ 	.word	0x00000000
        /*0030*/ 	.short	0x0000
        /*0032*/ 	.short	0x0000
        /*0034*/ 	.byte	0x00, 0xf5, 0x21, 0x00


	//----- nvinfo : EIATTR_SPARSE_MMA_MASK
	.align		4
.L_14:
        /*0038*/ 	.byte	0x03, 0x50
        /*003a*/ 	.short	0x0000


	//----- nvinfo : EIATTR_MAXREG_COUNT
	.align		4
        /*003c*/ 	.byte	0x03, 0x1b
        /*003e*/ 	.short	0x00ff


	//----- nvinfo : EIATTR_NUM_BARRIERS
	.align		4
        /*0040*/ 	.byte	0x02, 0x4c
        /*0042*/ 	.byte	0x01
	.zero		1


	//----- nvinfo : EIATTR_MERCURY_ISA_VERSION
	.align		4
        /*0044*/ 	.byte	0x03, 0x5f
        /*0046*/ 	.short	0x0101


	//----- nvinfo : EIATTR_VRC_CTA_INIT_COUNT
	.align		4
        /*0048*/ 	.byte	0x02, 0x4a
	.zero		1
	.zero		1


	//----- nvinfo : EIATTR_EXIT_INSTR_OFFSETS
	.align		4
        /*004c*/ 	.byte	0x04, 0x1c
        /*004e*/ 	.short	(.L_16 - .L_15)


	//   ....[0]....
.L_15:
        /*0050*/ 	.word	0x00000980


	//   ....[1]....
        /*0054*/ 	.word	0x000009d0


	//----- nvinfo : EIATTR_CBANK_PARAM_SIZE
	.align		4
.L_16:
        /*0058*/ 	.byte	0x03, 0x19
        /*005a*/ 	.short	0x0014


	//----- nvinfo : EIATTR_PARAM_CBANK
	.align		4
        /*005c*/ 	.byte	0x04, 0x0a
        /*005e*/ 	.short	(.L_18 - .L_17)
	.align		4
.L_17:
        /*0060*/ 	.word	index@(.nv.constant0._Z15matrixMulKernelPfS_i)
        /*0064*/ 	.short	0x0380
        /*0066*/ 	.short	0x0014


	//----- nvinfo : EIATTR_SW_WAR
	.align		4
.L_18:
        /*0068*/ 	.byte	0x04, 0x36
        /*006a*/ 	.short	(.L_20 - .L_19)
.L_19:
        /*006c*/ 	.word	0x00000008
.L_20:


//--------------------- .nv.callgraph             --------------------------
	.section	.nv.callgraph,"",@"SHT_CUDA_CALLGRAPH"
	.align	4
	.sectionentsize	8
	.align		4
        /*0000*/ 	.word	0x00000000
	.align		4
        /*0004*/ 	.word	0xffffffff
	.align		4
        /*0008*/ 	.word	0x00000000
	.align		4
        /*000c*/ 	.word	0xfffffffe
	.align		4
        /*0010*/ 	.word	0x00000000
	.align		4
        /*0014*/ 	.word	0xfffffffd
	.align		4
        /*0018*/ 	.word	0x00000000
	.align		4
        /*001c*/ 	.word	0xfffffffc


//--------------------- .nv.constant3             --------------------------
	.section	.nv.constant3,"a",@progbits
	.align	4
.nv.constant3:
	.type		d_B,@object
	.size		d_B,(.L_0 - d_B)
d_B:
	.zero		64
.L_0:


//--------------------- .text._Z15matrixMulKernelPfS_i --------------------------
	.section	.text._Z15matrixMulKernelPfS_i,"ax",@progbits
	.align	128
        .global         _Z15matrixMulKernelPfS_i
        .type           _Z15matrixMulKernelPfS_i,@function
        .size           _Z15matrixMulKernelPfS_i,(.L_x_5 - _Z15matrixMulKernelPfS_i)
        .other          _Z15matrixMulKernelPfS_i,@"STO_CUDA_ENTRY STV_DEFAULT"
_Z15matrixMulKernelPfS_i:
.text._Z15matrixMulKernelPfS_i:
[----:B------:R-:W-:Y:S01]  /*0000*/  LDC R1, c[0x0][0x37c] ;  /* 0x0000df00ff017b82 */ /* 0x000fe20000000800 */
[----:B------:R-:W0:Y:S01]  /*0010*/  LDCU UR7, c[0x0][0x390] ;  /* 0x00007200ff0777ac */ /* 0x000e220008000800 */
[----:B------:R-:W1:Y:S06]  /*0020*/  S2R R7, SR_TID.Y ;  /* 0x0000000000077919 */ /* 0x000e6c0000002200 */
[----:B------:R-:W2:Y:S01]  /*0030*/  S2UR UR4, SR_CTAID.X ;  /* 0x00000000000479c3 */ /* 0x000ea20000002500 */
[----:B------:R-:W-:Y:S01]  /*0040*/  IMAD.MOV.U32 R5, RZ, RZ, RZ ;  /* 0x000000ffff057224 */ /* 0x000fe200078e00ff */
[----:B------:R-:W3:Y:S01]  /*0050*/  LDCU.64 UR8, c[0x0][0x358] ;  /* 0x00006b00ff0877ac */ /* 0x000ee20008000a00 */
[----:B------:R-:W4:Y:S05]  /*0060*/  S2R R0, SR_TID.X ;  /* 0x0000000000007919 */ /* 0x000f2a0000002100 */
[----:B------:R-:W1:Y:S01]  /*0070*/  LDC R2, c[0x0][0x364] ;  /* 0x0000d900ff027b82 */ /* 0x000e620000000800 */
[----:B------:R-:W2:Y:S07]  /*0080*/  LDCU UR5, c[0x0][0x360] ;  /* 0x00006c00ff0577ac */ /* 0x000eae0008000800 */
[----:B------:R-:W1:Y:S01]  /*0090*/  S2UR UR6, SR_CTAID.Y ;  /* 0x00000000000679c3 */ /* 0x000e620000002600 */
[----:B0-----:R-:W-:-:S05]  /*00a0*/  IMAD.U32 R3, RZ, RZ, UR7 ;  /* 0x00000007ff037e24 */ /* 0x001fca000f8e00ff */
[----:B------:R-:W-:Y:S01]  /*00b0*/  ISETP.GE.AND P0, PT, R3, 0x2, PT ;  /* 0x000000020300780c */ /* 0x000fe20003f06270 */
[----:B--2---:R-:W-:-:S06]  /*00c0*/  UIMAD UR4, UR4, UR5, URZ ;  /* 0x00000005040472a4 */ /* 0x004fcc000f8e02ff */
[----:B----4-:R-:W-:Y:S01]  /*00d0*/  IADD3 R4, PT, PT, R0, UR4, RZ ;  /* 0x0000000400047c10 */ /* 0x010fe2000fffe0ff */
[----:B-1----:R-:W-:-:S05]  /*00e0*/  IMAD R2, R2, UR6, R7 ;  /* 0x0000000602027c24 */ /* 0x002fca000f8e0207 */
[----:B---3--:R-:W-:Y:S05]  /*00f0*/  @!P0 BRA `(.L_x_0) ;  /* 0x0000000800188947 */ /* 0x008fea0003800000 */
[----:B------:R-:W0:Y:S01]  /*0100*/  S2UR UR6, SR_CgaCtaId ;  /* 0x00000000000679c3 */ /* 0x000e220000008800 */
[-C--:B------:R-:W-:Y:S01]  /*0110*/  LEA.HI R5, R3, R3.reuse, RZ, 0x1 ;  /* 0x0000000303057211 */ /* 0x080fe200078f08ff */
[----:B------:R-:W-:Y:S01]  /*0120*/  UMOV UR5, 0x400 ;  /* 0x0000040000057882 */ /* 0x000fe20000000000 */
[-C--:B------:R-:W-:Y:S01]  /*0130*/  ISETP.GE.AND P0, PT, R4, R3.reuse, PT ;  /* 0x000000030400720c */ /* 0x080fe20003f06270 */
[----:B------:R-:W-:Y:S01]  /*0140*/  IMAD.MOV.U32 R8, RZ, RZ, RZ ;  /* 0x000000ffff087224 */ /* 0x000fe200078e00ff */
[----:B------:R-:W-:Y:S02]  /*0150*/  SHF.R.S32.HI R11, RZ, 0x1, R5 ;  /* 0x00000001ff0b7819 */ /* 0x000fe40000011405 */
[----:B------:R-:W-:Y:S02]  /*0160*/  ISETP.LT.U32.AND P0, PT, R2, R3, !P0 ;  /* 0x000000030200720c */ /* 0x000fe40004701070 */
[C---:B------:R-:W-:Y:S01]  /*0170*/  LOP3.LUT R6, R11.reuse, 0x3, RZ, 0xc0, !PT ;  /* 0x000000030b067812 */ /* 0x040fe200078ec0ff */
[----:B------:R-:W-:-:S03]  /*0180*/  VIADD R5, R11, 0xffffffff ;  /* 0xffffffff0b057836 */ /* 0x000fc60000000000 */
[----:B------:R-:W-:Y:S02]  /*0190*/  ISETP.NE.AND P1, PT, R6, RZ, PT ;  /* 0x000000ff0600720c */ /* 0x000fe40003f25270 */
[----:B------:R-:W-:Y:S01]  /*01a0*/  ISETP.GE.U32.AND P2, PT, R5, 0x3, PT ;  /* 0x000000030500780c */ /* 0x000fe20003f46070 */
[----:B------:R-:W-:Y:S01]  /*01b0*/  HFMA2 R5, -RZ, RZ, 0, 0 ;  /* 0x00000000ff057431 */ /* 0x000fe200000001ff */
[----:B0-----:R-:W-:-:S06]  /*01c0*/  ULEA UR5, UR6, UR5, 0x18 ;  /* 0x0000000506057291 */ /* 0x001fcc000f8ec0ff */
[----:B------:R-:W-:-:S04]  /*01d0*/  LEA R7, R7, UR5, 0x3 ;  /* 0x0000000507077c11 */ /* 0x000fc8000f8e18ff */
[----:B------:R-:W-:Y:S01]  /*01e0*/  LEA R9, R0, R7, 0x2 ;  /* 0x0000000700097211 */ /* 0x000fe200078e10ff */
[----:B------:R-:W-:Y:S06]  /*01f0*/  @!P2 BRA `(.L_x_1) ;  /* 0x00000004005ca947 */ /* 0x000fec0003800000 */
[----:B------:R-:W0:Y:S01]  /*0200*/  LDC R10, c[0x0][0x390] ;  /* 0x0000e400ff0a7b82 */ /* 0x000e220000000800 */
[----:B------:R-:W-:Y:S01]  /*0210*/  LOP3.LUT R8, R11, 0x3ffffffc, RZ, 0xc0, !PT ;  /* 0x3ffffffc0b087812 */ /* 0x000fe200078ec0ff */
[C-C-:B------:R-:W-:Y:S01]  /*0220*/  IMAD R22, R3.reuse, 0x6, R4.reuse ;  /* 0x0000000603167824 */ /* 0x140fe200078e0204 */
[C---:B------:R-:W-:Y:S01]  /*0230*/  LEA R18, R3.reuse, R4, 0x1 ;  /* 0x0000000403127211 */ /* 0x040fe200078e08ff */
[----:B------:R-:W-:Y:S01]  /*0240*/  IMAD R24, R3, 0x4, R4 ;  /* 0x0000000403187824 */ /* 0x000fe200078e0204 */
[----:B------:R-:W-:Y:S01]  /*0250*/  MOV R19, R0 ;  /* 0x0000000000137202 */ /* 0x000fe20000000f00 */
[----:B------:R-:W-:Y:S01]  /*0260*/  IMAD R11, R2, R3, R0 ;  /* 0x00000003020b7224 */ /* 0x000fe200078e0200 */
[----:B------:R-:W-:Y:S01]  /*0270*/  IADD3 R21, PT, PT, -R8, RZ, RZ ;  /* 0x000000ff08157210 */ /* 0x000fe20007ffe1ff */
[----:B------:R-:W-:Y:S02]  /*0280*/  IMAD.MOV.U32 R5, RZ, RZ, RZ ;  /* 0x000000ffff057224 */ /* 0x000fe400078e00ff */
[----:B------:R-:W-:-:S07]  /*0290*/  IMAD.MOV.U32 R20, RZ, RZ, R4 ;  /* 0x000000ffff147224 */ /* 0x000fce00078e0004 */
.L_x_2:
[----:B0-----:R-:W-:Y:S01]  /*02a0*/  IMAD.MOV.U32 R3, RZ, RZ, R10 ;  /* 0x000000ffff037224 */ /* 0x001fe200078e000a */
[----:B------:R-:W-:Y:S02]  /*02b0*/  VIMNMX.U32 R12, PT, PT, R2, R19, !PT ;  /* 0x00000013020c7248 */ /* 0x000fe40007fe0000 */
[----:B------:R-:W-:Y:S02]  /*02c0*/  MOV R25, RZ ;  /* 0x000000ff00197202 */ /* 0x000fe40000000f00 */
[----:B------:R-:W-:-:S13]  /*02d0*/  ISETP.GE.U32.AND P2, PT, R12, R3, PT ;  /* 0x000000030c00720c */ /* 0x000fda0003f46070 */
[----:B------:R-:W0:Y:S02]  /*02e0*/  @!P2 LDC.64 R12, c[0x0][0x380] ;  /* 0x0000e000ff0cab82 */ /* 0x000e240000000a00 */
[----:B0-----:R-:W-:-:S05]  /*02f0*/  @!P2 IMAD.WIDE.U32 R12, R11, 0x4, R12 ;  /* 0x000000040b0ca825 */ /* 0x001fca00078e000c */
[----:B------:R-:W2:Y:S01]  /*0300*/  @!P2 LDG.E R25, desc[UR8][R12.64] ;  /* 0x000000080c19a981 */ /* 0x000ea2000c1e1900 */
[----:B------:R-:W-:Y:S01]  /*0310*/  VIADDMNMX.U32 R14, R19, 0x2, R2, !PT ;  /* 0x00000002130e7846 */ /* 0x000fe20007800002 */
[----:B------:R-:W-:-:S03]  /*0320*/  HFMA2 R23, -RZ, RZ, 0, 0 ;  /* 0x00000000ff177431 */ /* 0x000fc600000001ff */
[----:B------:R-:W-:-:S13]  /*0330*/  ISETP.GE.U32.AND P2, PT, R14, R3, PT ;  /* 0x000000030e00720c */ /* 0x000fda0003f46070 */
[----:B------:R-:W0:Y:S01]  /*0340*/  @!P2 LDC.64 R16, c[0x0][0x380] ;  /* 0x0000e000ff10ab82 */ /* 0x000e220000000a00 */
[----:B------:R-:W-:-:S04]  /*0350*/  @!P2 VIADD R15, R11, 0x2 ;  /* 0x000000020b0fa836 */ /* 0x000fc80000000000 */
[----:B0-----:R-:W-:Y:S01]  /*0360*/  @!P2 IMAD.WIDE.U32 R16, R15, 0x4, R16 ;  /* 0x000000040f10a825 */ /* 0x001fe200078e0010 */
[----:B--2---:R0:W-:Y:S02]  /*0370*/  STS [R9], R25 ;  /* 0x0000001909007388 */ /* 0x0041e40000000800 */
[----:B------:R-:W-:Y:S06]  /*0380*/  BAR.SYNC.DEFER_BLOCKING 0x0 ;  /* 0x0000000000007b1d */ /* 0x000fec0000010000 */
[----:B------:R-:W1:Y:S02]  /*0390*/  @P0 LDS.64 R14, [R7] ;  /* 0x00000000070e0984 */ /* 0x000e640000000a00 */
[----:B------:R-:W-:Y:S06]  /*03a0*/  BAR.SYNC.DEFER_BLOCKING 0x0 ;  /* 0x0000000000007b1d */ /* 0x000fec0000010000 */
[----:B------:R-:W2:Y:S01]  /*03b0*/  @!P2 LDG.E R23, desc[UR8][R16.64] ;  /* 0x000000081017a981 */ /* 0x000ea2000c1e1900 */
[----:B------:R-:W-:-:S02]  /*03c0*/  VIADDMNMX.U32 R12, R19, 0x4, R2, !PT ;  /* 0x00000004130c7846 */ /* 0x000fc40007800002 */
[----:B------:R-:W-:Y:S02]  /*03d0*/  MOV R28, RZ ;  /* 0x000000ff001c7202 */ /* 0x000fe40000000f00 */
[----:B------:R-:W-:-:S13]  /*03e0*/  ISETP.GE.U32.AND P2, PT, R12, R3, PT ;  /* 0x000000030c00720c */ /* 0x000fda0003f46070 */
[----:B------:R-:W3:Y:S01]  /*03f0*/  @!P2 LDC.64 R26, c[0x0][0x380] ;  /* 0x0000e000ff1aab82 */ /* 0x000ee20000000a00 */
[----:B------:R-:W-:-:S04]  /*0400*/  @!P2 VIADD R13, R11, 0x4 ;  /* 0x000000040b0da836 */ /* 0x000fc80000000000 */
[----:B---3--:R-:W-:Y:S01]  /*0410*/  @!P2 IMAD.WIDE.U32 R26, R13, 0x4, R26 ;  /* 0x000000040d1aa825 */ /* 0x008fe200078e001a */
[----:B--2---:R2:W-:Y:S02]  /*0420*/  STS [R9], R23 ;  /* 0x0000001709007388 */ /* 0x0045e40000000800 */
[----:B------:R-:W-:Y:S06]  /*0430*/  BAR.SYNC.DEFER_BLOCKING 0x0 ;  /* 0x0000000000007b1d */ /* 0x000fec0000010000 */
[----:B------:R-:W3:Y:S02]  /*0440*/  @P0 LDS.64 R12, [R7] ;  /* 0x00000000070c0984 */ /* 0x000ee40000000a00 */
[----:B------:R-:W-:Y:S06]  /*0450*/  BAR.SYNC.DEFER_BLOCKING 0x0 ;  /* 0x0000000000007b1d */ /* 0x000fec0000010000 */
[----:B------:R4:W5:Y:S01]  /*0460*/  @!P2 LDG.E R28, desc[UR8][R26.64] ;  /* 0x000000081a1ca981 */ /* 0x000962000c1e1900 */
[----:B0-----:R-:W-:Y:S01]  /*0470*/  @P0 IMAD.SHL.U32 R25, R20, 0x4, RZ ;  /* 0x0000000414190824 */ /* 0x001fe200078e00ff */
[----:B------:R-:W-:-:S03]  /*0480*/  VIADDMNMX.U32 R16, R19, 0x6, R2, !PT ;  /* 0x0000000613107846 */ /* 0x000fc60007800002 */
[----:B------:R0:W1:Y:S01]  /*0490*/  @P0 LDC R29, c[0x3][R25] ;  /* 0x00c00000191d0b82 */ /* 0x0000620000000800 */
[----:B------:R-:W-:Y:S01]  /*04a0*/  ISETP.GE.U32.AND P2, PT, R16, R3, PT ;  /* 0x000000031000720c */ /* 0x000fe20003f46070 */
[----:B----4-:R-:W-:Y:S01]  /*04b0*/  HFMA2 R26, -RZ, RZ, 0, 0 ;  /* 0x00000000ff1a7431 */ /* 0x010fe200000001ff */
[----:B0-----:R-:W-:-:S06]  /*04c0*/  @P0 LEA R25, R3, R25, 0x2 ;  /* 0x0000001903190211 */ /* 0x001fcc00078e10ff */
[----:B------:R-:W0:Y:S05]  /*04d0*/  @P0 LDC R25, c[0x3][R25] ;  /* 0x00c0000019190b82 */ /* 0x000e2a0000000800 */
[----:B--2---:R-:W-:-:S03]  /*04e0*/  @!P2 VIADD R23, R11, 0x6 ;  /* 0x000000060b17a836 */ /* 0x004fc60000000000 */
[----:B------:R-:W2:Y:S02]  /*04f0*/  @!P2 LDC.64 R16, c[0x0][0x380] ;  /* 0x0000e000ff10ab82 */ /* 0x000ea40000000a00 */
[----:B--2---:R-:W-:-:S04]  /*0500*/  @!P2 IMAD.WIDE.U32 R16, R23, 0x4, R16 ;  /* 0x000000041710a825 */ /* 0x004fc800078e0010 */
[----:B-1----:R-:W-:-:S04]  /*0510*/  @P0 FFMA R14, R14, R29, R5 ;  /* 0x0000001d0e0e0223 */ /* 0x002fc80000000005 */
[----:B0-----:R-:W-:Y:S01]  /*0520*/  @P0 FFMA R5, R25, R15, R14 ;  /* 0x0000000f19050223 */ /* 0x001fe2000000000e */
[----:B-----5:R0:W-:Y:S01]  /*0530*/  STS [R9], R28 ;  /* 0x0000001c09007388 */ /* 0x0201e20000000800 */
[----:B------:R-:W-:Y:S06]  /*0540*/  BAR.SYNC.DEFER_BLOCKING 0x0 ;  /* 0x0000000000007b1d */ /* 0x000fec0000010000 */
[----:B------:R-:W1:Y:S02]  /*0550*/  @P0 LDS.64 R14, [R7] ;  /* 0x00000000070e0984 */ /* 0x000e640000000a00 */
[----:B------:R-:W-:Y:S06]  /*0560*/  BAR.SYNC.DEFER_BLOCKING 0x0 ;  /* 0x0000000000007b1d */ /* 0x000fec0000010000 */
[----:B------:R2:W4:Y:S01]  /*0570*/  @!P2 LDG.E R26, desc[UR8][R16.64] ;  /* 0x00000008101aa981 */ /* 0x000522000c1e1900 */
[----:B------:R-:W-:Y:S01]  /*0580*/  @P0 IMAD.SHL.U32 R27, R18, 0x4, RZ ;  /* 0x00000004121b0824 */ /* 0x000fe200078e00ff */
[C---:B------:R-:W-:Y:S01]  /*0590*/  LEA R20, R3.reuse, R20, 0x3 ;  /* 0x0000001403147211 */ /* 0x040fe200078e18ff */
[----:B0-----:R-:W-:Y:S01]  /*05a0*/  @P0 IMAD.SHL.U32 R28, R22, 0x4, RZ ;  /* 0x00000004161c0824 */ /* 0x001fe200078e00ff */
[C---:B------:R-:W-:Y:S01]  /*05b0*/  LEA R22, R3.reuse, R22, 0x3 ;  /* 0x0000001603167211 */ /* 0x040fe200078e18ff */
[----:B------:R0:W3:Y:S01]  /*05c0*/  @P0 LDC R23, c[0x3][R27] ;  /* 0x00c000001b170b82 */ /* 0x0000e20000000800 */
[----:B------:R-:W-:Y:S01]  /*05d0*/  @P0 LEA R29, R3, R27, 0x2 ;  /* 0x0000001b031d0211 */ /* 0x000fe200078e10ff */
[----:B------:R-:W-:-:S02]  /*05e0*/  VIADD R21, R21, 0x4 ;  /* 0x0000000415157836 */ /* 0x000fc40000000000 */
[----:B------:R-:W-:Y:S02]  /*05f0*/  IMAD R18, R3, 0x8, R18 ;  /* 0x0000000803127824 */ /* 0x000fe400078e0212 */
[----:B--2---:R-:W-:Y:S01]  /*0600*/  @P0 IMAD.SHL.U32 R16, R24, 0x4, RZ ;  /* 0x0000000418100824 */ /* 0x004fe200078e00ff */
[----:B------:R-:W-:Y:S01]  /*0610*/  ISETP.NE.AND P2, PT, R21, RZ, PT ;  /* 0x000000ff1500720c */ /* 0x000fe20003f45270 */
[----:B------:R-:W2:Y:S01]  /*0620*/  @P0 LDC R29, c[0x3][R29] ;  /* 0x00c000001d1d0b82 */ /* 0x000ea20000000800 */
[----:B------:R-:W-:Y:S01]  /*0630*/  LEA R24, R3, R24, 0x3 ;  /* 0x0000001803187211 */ /* 0x000fe200078e18ff */
[----:B------:R-:W-:Y:S01]  /*0640*/  VIADD R19, R19, 0x8 ;  /* 0x0000000813137836 */ /* 0x000fe20000000000 */
[----:B------:R-:W-:Y:S01]  /*0650*/  @P0 LEA R25, R3, R16, 0x2 ;  /* 0x0000001003190211 */ /* 0x000fe200078e10ff */
[----:B------:R-:W-:-:S04]  /*0660*/  VIADD R11, R11, 0x8 ;  /* 0x000000080b0b7836 */ /* 0x000fc80000000000 */
[----:B------:R5:W4:Y:S08]  /*0670*/  @P0 LDC R17, c[0x3][R28] ;  /* 0x00c000001c110b82 */ /* 0x000b300000000800 */
[----:B------:R-:W1:Y:S01]  /*0680*/  @P0 LDC R25, c[0x3][R25] ;  /* 0x00c0000019190b82 */ /* 0x000e620000000800 */
[----:B-----5:R-:W-:-:S07]  /*0690*/  @P0 LEA R28, R3, R28, 0x2 ;  /* 0x0000001c031c0211 */ /* 0x020fce00078e10ff */
[----:B0-----:R-:W0:Y:S01]  /*06a0*/  @P0 LDC R27, c[0x3][R28] ;  /* 0x00c000001c1b0b82 */ /* 0x001e220000000800 */
[----:B---3--:R-:W-:-:S07]  /*06b0*/  @P0 FFMA R12, R12, R23, R5 ;  /* 0x000000170c0c0223 */ /* 0x008fce0000000005 */
[----:B------:R-:W1:Y:S01]  /*06c0*/  @P0 LDC R23, c[0x3][R16] ;  /* 0x00c0000010170b82 */ /* 0x000e620000000800 */
[----:B--2---:R-:W-:-:S04]  /*06d0*/  @P0 FFMA R5, R29, R13, R12 ;  /* 0x0000000d1d050223 */ /* 0x004fc8000000000c */
[----:B-1----:R-:W-:-:S04]  /*06e0*/  @P0 FFMA R14, R14, R23, R5 ;  /* 0x000000170e0e0223 */ /* 0x002fc80000000005 */
[----:B------:R-:W-:Y:S01]  /*06f0*/  @P0 FFMA R5, R25, R15, R14 ;  /* 0x0000000f19050223 */ /* 0x000fe2000000000e */
[----:B----4-:R-:W-:Y:S01]  /*0700*/  STS [R9], R26 ;  /* 0x0000001a09007388 */ /* 0x010fe20000000800 */
[----:B------:R-:W-:Y:S06]  /*0710*/  BAR.SYNC.DEFER_BLOCKING 0x0 ;  /* 0x0000000000007b1d */ /* 0x000fec0000010000 */
[----:B------:R-:W1:Y:S02]  /*0720*/  @P0 LDS.64 R12, [R7] ;  /* 0x00000000070c0984 */ /* 0x000e640000000a00 */
[----:B-1----:R-:W-:-:S04]  /*0730*/  @P0 FFMA R12, R12, R17, R5 ;  /* 0x000000110c0c0223 */ /* 0x002fc80000000005 */
[----:B0-----:R-:W-:Y:S01]  /*0740*/  @P0 FFMA R5, R27, R13, R12 ;  /* 0x0000000d1b050223 */ /* 0x001fe2000000000c */
[----:B------:R-:W-:Y:S06]  /*0750*/  BAR.SYNC.DEFER_BLOCKING 0x0 ;  /* 0x0000000000007b1d */ /* 0x000fec0000010000 */
[----:B------:R-:W-:Y:S05]  /*0760*/  @P2 BRA `(.L_x_2) ;  /* 0xfffffff800cc2947 */ /* 0x000fea000383ffff */
.L_x_1:
[----:B------:R-:W-:Y:S05]  /*0770*/  @!P1 BRA `(.L_x_0) ;  /* 0x0000000000789947 */ /* 0x000fea0003800000 */
[----:B------:R-:W0:Y:S01]  /*0780*/  LDC R20, c[0x0][0x390] ;  /* 0x0000e400ff147b82 */ /* 0x000e220000000800 */
[CC--:B------:R-:W-:Y:S01]  /*0790*/  IMAD R11, R8.reuse, R3.reuse, RZ ;  /* 0x00000003080b7224 */ /* 0x0c0fe200078e02ff */
[----:B------:R-:W-:Y:S02]  /*07a0*/  LEA R15, R8, R0, 0x1 ;  /* 0x00000000080f7211 */ /* 0x000fe400078e08ff */
[----:B------:R-:W-:Y:S01]  /*07b0*/  IADD3 R6, PT, PT, -R6, RZ, RZ ;  /* 0x000000ff06067210 */ /* 0x000fe20007ffe1ff */
[----:B------:R-:W-:Y:S02]  /*07c0*/  IMAD R11, R11, 0x2, R0 ;  /* 0x000000020b0b7824 */ /* 0x000fe400078e0200 */
[----:B------:R-:W-:Y:S02]  /*07d0*/  IMAD R17, R2, R3, R15 ;  /* 0x0000000302117224 */ /* 0x000fe400078e020f */
[----:B------:R-:W-:-:S07]  /*07e0*/  VIADD R0, R11, UR4 ;  /* 0x000000040b007c36 */ /* 0x000fce0008000000 */
.L_x_3:
[----:B------:R-:W-:Y:S02]  /*07f0*/  VIMNMX.U32 R8, PT, PT, R2, R15, !PT ;  /* 0x0000000f02087248 */ /* 0x000fe40007fe0000 */
[----:B0-----:R-:W-:-:S04]  /*0800*/  MOV R3, R20 ;  /* 0x0000001400037202 */ /* 0x001fc80000000f00 */
[----:B------:R-:W-:Y:S01]  /*0810*/  ISETP.GE.U32.AND P1, PT, R8, R3, PT ;  /* 0x000000030800720c */ /* 0x000fe20003f26070 */
[----:B------:R-:W-:-:S12]  /*0820*/  IMAD.MOV.U32 R8, RZ, RZ, RZ ;  /* 0x000000ffff087224 */ /* 0x000fd800078e00ff */
[----:B------:R-:W0:Y:S02]  /*0830*/  @!P1 LDC.64 R12, c[0x0][0x380] ;  /* 0x0000e000ff0c9b82 */ /* 0x000e240000000a00 */
[----:B0-----:R-:W-:-:S05]  /*0840*/  @!P1 IMAD.WIDE.U32 R12, R17, 0x4, R12 ;  /* 0x00000004110c9825 */ /* 0x001fca00078e000c */
[----:B------:R-:W2:Y:S01]  /*0850*/  @!P1 LDG.E R8, desc[UR8][R12.64] ;  /* 0x000000080c089981 */ /* 0x000ea2000c1e1900 */
[----:B------:R-:W-:Y:S01]  /*0860*/  @P0 SHF.L.U32 R14, R0, 0x2, RZ ;  /* 0x00000002000e0819 */ /* 0x000fe200000006ff */
[----:B------:R-:W-:Y:S01]  /*0870*/  IMAD R0, R3, 0x2, R0 ;  /* 0x0000000203007824 */ /* 0x000fe200078e0200 */
[----:B------:R-:W-:Y:S01]  /*0880*/  IADD3 R6, PT, PT, R6, 0x1, RZ ;  /* 0x0000000106067810 */ /* 0x000fe20007ffe0ff */
[----:B------:R-:W-:Y:S01]  /*0890*/  VIADD R17, R17, 0x2 ;  /* 0x0000000211117836 */ /* 0x000fe20000000000 */
[----:B------:R-:W0:Y:S01]  /*08a0*/  @P0 LDC R16, c[0x3][R14] ;  /* 0x00c000000e100b82 */ /* 0x000e220000000800 */
[----:B------:R-:W-:Y:S01]  /*08b0*/  @P0 IMAD R18, R3, 0x4, R14 ;  /* 0x0000000403120824 */ /* 0x000fe200078e020e */
[----:B------:R-:W-:Y:S02]  /*08c0*/  ISETP.NE.AND P1, PT, R6, RZ, PT ;  /* 0x000000ff0600720c */ /* 0x000fe40003f25270 */
[----:B------:R-:W-:-:S04]  /*08d0*/  IADD3 R15, PT, PT, R15, 0x2, RZ ;  /* 0x000000020f0f7810 */ /* 0x000fc80007ffe0ff */
[----:B------:R-:W1:Y:S01]  /*08e0*/  @P0 LDC R19, c[0x3][R18] ;  /* 0x00c0000012130b82 */ /* 0x000e620000000800 */
[----:B--2---:R-:W-:Y:S07]  /*08f0*/  STS [R9], R8 ;  /* 0x0000000809007388 */ /* 0x004fee0000000800 */
[----:B------:R-:W-:Y:S06]  /*0900*/  BAR.SYNC.DEFER_BLOCKING 0x0 ;  /* 0x0000000000007b1d */ /* 0x000fec0000010000 */
[----:B------:R-:W0:Y:S02]  /*0910*/  @P0 LDS.64 R10, [R7] ;  /* 0x00000000070a0984 */ /* 0x000e240000000a00 */
[----:B0-----:R-:W-:-:S04]  /*0920*/  @P0 FFMA R10, R10, R16, R5 ;  /* 0x000000100a0a0223 */ /* 0x001fc80000000005 */
[----:B-1----:R-:W-:Y:S01]  /*0930*/  @P0 FFMA R5, R19, R11, R10 ;  /* 0x0000000b13050223 */ /* 0x002fe2000000000a */
[----:B------:R-:W-:Y:S06]  /*0940*/  BAR.SYNC.DEFER_BLOCKING 0x0 ;  /* 0x0000000000007b1d */ /* 0x000fec0000010000 */
[----:B------:R-:W-:Y:S05]  /*0950*/  @P1 BRA `(.L_x_3) ;  /* 0xfffffffc00a41947 */ /* 0x000fea000383ffff */
.L_x_0:
[----:B------:R-:W-:-:S04]  /*0960*/  VIMNMX R0, PT, PT, R2, R4, !PT ;  /* 0x0000000402007248 */ /* 0x000fc80007fe0100 */
[----:B------:R-:W-:-:S13]  /*0970*/  ISETP.GE.AND P0, PT, R0, R3, PT ;  /* 0x000000030000720c */ /* 0x000fda0003f06270 */
[----:B------:R-:W-:Y:S05]  /*0980*/  @P0 EXIT ;  /* 0x000000000000094d */ /* 0x000fea0003800000 */
[----:B------:R-:W0:Y:S01]  /*0990*/  LDC.64 R6, c[0x0][0x388] ;  /* 0x0000e200ff067b82 */ /* 0x000e220000000a00 */
[----:B------:R-:W-:-:S04]  /*09a0*/  IMAD R3, R2, R3, R4 ;  /* 0x0000000302037224 */ /* 0x000fc800078e0204 */
[----:B0-----:R-:W-:-:S05]  /*09b0*/  IMAD.WIDE R2, R3, 0x4, R6 ;  /* 0x0000000403027825 */ /* 0x001fca00078e0206 */
[----:B------:R-:W-:Y:S01]  /*09c0*/  STG.E desc[UR8][R2.64], R5 ;  /* 0x0000000502007986 */ /* 0x000fe2000c101908 */
[----:B------:R-:W-:Y:S05]  /*09d0*/  EXIT ;  /* 0x000000000000794d */ /* 0x000fea0003800000 */
.L_x_4:
[----:B------:R-:W-:-:S00]  /*09e0*/  BRA `(.L_x_4) ;  /* 0xfffffffc00fc7947 */ /* 0x000fc0000383ffff */
[----:B------:R-:W-:-:S00]  /*09f0*/  NOP ;  /* 0x0000000000007918 */ /* 0x000fc00000000000 */
        /* <DEDUP_REMOVED lines=8> */
.L_x_5:


//--------------------- .nv.shared._Z15matrixMulKernelPfS_i --------------------------
	.section	.nv.shared._Z15matrixMulKernelPfS_i,"aw",@nobits
	.sectionflags	@""
	.align	4
.nv.shared._Z15matrixMulKernelPfS_i:
	.zero		1040


//--------------------- .nv.shared.reserved.0     --------------------------
	.section	.nv.shared.reserved.0,"aw",@nobits
	.weak		__nv_reservedSMEM_offset_0_alias
	.size		__nv_reservedSMEM_offset_0_alias, 0, 64
	.other		__nv_reservedSMEM_offset_0_alias,@"STO_CUDA_RESERVED_SHARED STV_DEFAULT"
__nv_reservedSMEM_offset_0_alias:
	.zero		0
	.zero		64


//--------------------- .nv.constant0._Z15matrixMulKernelPfS_i --------------------------
	.section	.nv.constant0._Z15matrixMulKernelPfS_i,"a",@progbits
	.sectionflags	@""
	.align	4
.nv.constant0._Z15matrixMulKernelPfS_i:
	.zero		916


//--------------------- SYMBOLS --------------------------

	.type		.nv.reservedSmem.offset0,@object
	.size		.nv.reservedSmem.offset0,0x4
	.type		.nv.reservedSmem.cap,@object
	.size		.nv.reservedSmem.cap,0x4
